//
// Generated by NVIDIA NVVM Compiler
//
// Compiler Build ID: CL-36424714
// Cuda compilation tools, release 13.0, V13.0.88
// Based on NVVM 20.0.0
//

.version 9.0
.target sm_100
.address_size 64

	// .globl	_Z16histogram_kernelPKcPjjii
.extern .shared .align 16 .b8 s_hist[];

.visible .entry _Z16histogram_kernelPKcPjjii(
	.param .u64 .ptr .align 1 _Z16histogram_kernelPKcPjjii_param_0,
	.param .u64 .ptr .align 1 _Z16histogram_kernelPKcPjjii_param_1,
	.param .u32 _Z16histogram_kernelPKcPjjii_param_2,
	.param .u32 _Z16histogram_kernelPKcPjjii_param_3,
	.param .u32 _Z16histogram_kernelPKcPjjii_param_4
)
{
	.reg .pred 	%p<70>;
	.reg .b32 	%r<237>;
	.reg .b64 	%rd<9>;

	ld.param.u64 	%rd3, [_Z16histogram_kernelPKcPjjii_param_0];
	ld.param.u64 	%rd4, [_Z16histogram_kernelPKcPjjii_param_1];
	ld.param.u32 	%r29, [_Z16histogram_kernelPKcPjjii_param_2];
	ld.param.u32 	%r30, [_Z16histogram_kernelPKcPjjii_param_3];
	ld.param.u32 	%r31, [_Z16histogram_kernelPKcPjjii_param_4];
	sub.s32 	%r32, %r31, %r30;
	add.s32 	%r1, %r32, 1;
	shl.b32 	%r2, %r1, 5;
	mov.u32 	%r3, %tid.x;
	setp.ge.u32 	%p1, %r3, %r2;
	@%p1 bra 	$L__BB0_3;
	mov.u32 	%r4, %ntid.x;
	mov.u32 	%r235, %r3;
$L__BB0_2:
	shl.b32 	%r33, %r235, 2;
	mov.u32 	%r34, s_hist;
	add.s32 	%r35, %r34, %r33;
	mov.b32 	%r36, 0;
	st.shared.u32 	[%r35], %r36;
	add.s32 	%r235, %r235, %r4;
	setp.lt.u32 	%p2, %r235, %r2;
	@%p2 bra 	$L__BB0_2;
$L__BB0_3:
	bar.sync 	0;
	and.b32  	%r7, %r3, 31;
	mov.u32 	%r37, %ctaid.x;
	mov.u32 	%r8, %ntid.x;
	mad.lo.s32 	%r38, %r37, %r8, %r3;
	shl.b32 	%r236, %r38, 4;
	setp.ge.u32 	%p3, %r236, %r29;
	@%p3 bra 	$L__BB0_54;
	cvta.to.global.u64 	%rd1, %rd3;
	mov.u32 	%r39, %nctaid.x;
	mul.lo.s32 	%r40, %r39, %r8;
	shl.b32 	%r10, %r40, 4;
$L__BB0_5:
	setp.ge.u32 	%p4, %r236, %r29;
	cvt.u64.u32 	%rd5, %r236;
	add.s64 	%rd2, %rd1, %rd5;
	@%p4 bra 	$L__BB0_8;
	ld.global.u8 	%r12, [%rd2];
	setp.lt.s32 	%p5, %r12, %r30;
	setp.lt.s32 	%p6, %r31, %r12;
	or.pred  	%p7, %p5, %p6;
	@%p7 bra 	$L__BB0_8;
	sub.s32 	%r41, %r12, %r30;
	shl.b32 	%r42, %r41, 7;
	shl.b32 	%r43, %r7, 2;
	or.b32  	%r44, %r42, %r43;
	mov.u32 	%r45, s_hist;
	add.s32 	%r46, %r45, %r44;
	atom.shared.add.u32 	%r47, [%r46], 1;
$L__BB0_8:
	add.s32 	%r48, %r236, 1;
	setp.ge.u32 	%p8, %r48, %r29;
	@%p8 bra 	$L__BB0_11;
	ld.global.u8 	%r13, [%rd2+1];
	setp.lt.s32 	%p9, %r13, %r30;
	setp.lt.s32 	%p10, %r31, %r13;
	or.pred  	%p11, %p9, %p10;
	@%p11 bra 	$L__BB0_11;
	sub.s32 	%r49, %r13, %r30;
	shl.b32 	%r50, %r49, 7;
	shl.b32 	%r51, %r7, 2;
	or.b32  	%r52, %r50, %r51;
	mov.u32 	%r53, s_hist;
	add.s32 	%r54, %r53, %r52;
	atom.shared.add.u32 	%r55, [%r54], 1;
$L__BB0_11:
	add.s32 	%r56, %r236, 2;
	setp.ge.u32 	%p12, %r56, %r29;
	@%p12 bra 	$L__BB0_14;
	ld.global.u8 	%r14, [%rd2+2];
	setp.lt.s32 	%p13, %r14, %r30;
	setp.lt.s32 	%p14, %r31, %r14;
	or.pred  	%p15, %p13, %p14;
	@%p15 bra 	$L__BB0_14;
	sub.s32 	%r57, %r14, %r30;
	shl.b32 	%r58, %r57, 7;
	shl.b32 	%r59, %r7, 2;
	or.b32  	%r60, %r58, %r59;
	mov.u32 	%r61, s_hist;
	add.s32 	%r62, %r61, %r60;
	atom.shared.add.u32 	%r63, [%r62], 1;
$L__BB0_14:
	add.s32 	%r64, %r236, 3;
	setp.ge.u32 	%p16, %r64, %r29;
	@%p16 bra 	$L__BB0_17;
	ld.global.u8 	%r15, [%rd2+3];
	setp.lt.s32 	%p17, %r15, %r30;
	setp.lt.s32 	%p18, %r31, %r15;
	or.pred  	%p19, %p17, %p18;
	@%p19 bra 	$L__BB0_17;
	sub.s32 	%r65, %r15, %r30;
	shl.b32 	%r66, %r65, 7;
	shl.b32 	%r67, %r7, 2;
	or.b32  	%r68, %r66, %r67;
	mov.u32 	%r69, s_hist;
	add.s32 	%r70, %r69, %r68;
	atom.shared.add.u32 	%r71, [%r70], 1;
$L__BB0_17:
	add.s32 	%r72, %r236, 4;
	setp.ge.u32 	%p20, %r72, %r29;
	@%p20 bra 	$L__BB0_20;
	ld.global.u8 	%r16, [%rd2+4];
	setp.lt.s32 	%p21, %r16, %r30;
	setp.lt.s32 	%p22, %r31, %r16;
	or.pred  	%p23, %p21, %p22;
	@%p23 bra 	$L__BB0_20;
	sub.s32 	%r73, %r16, %r30;
	shl.b32 	%r74, %r73, 7;
	shl.b32 	%r75, %r7, 2;
	or.b32  	%r76, %r74, %r75;
	mov.u32 	%r77, s_hist;
	add.s32 	%r78, %r77, %r76;
	atom.shared.add.u32 	%r79, [%r78], 1;
$L__BB0_20:
	add.s32 	%r80, %r236, 5;
	setp.ge.u32 	%p24, %r80, %r29;
	@%p24 bra 	$L__BB0_23;
	ld.global.u8 	%r17, [%rd2+5];
	setp.lt.s32 	%p25, %r17, %r30;
	setp.lt.s32 	%p26, %r31, %r17;
	or.pred  	%p27, %p25, %p26;
	@%p27 bra 	$L__BB0_23;
	sub.s32 	%r81, %r17, %r30;
	shl.b32 	%r82, %r81, 7;
	shl.b32 	%r83, %r7, 2;
	or.b32  	%r84, %r82, %r83;
	mov.u32 	%r85, s_hist;
	add.s32 	%r86, %r85, %r84;
	atom.shared.add.u32 	%r87, [%r86], 1;
$L__BB0_23:
	add.s32 	%r88, %r236, 6;
	setp.ge.u32 	%p28, %r88, %r29;
	@%p28 bra 	$L__BB0_26;
	ld.global.u8 	%r18, [%rd2+6];
	setp.lt.s32 	%p29, %r18, %r30;
	setp.lt.s32 	%p30, %r31, %r18;
	or.pred  	%p31, %p29, %p30;
	@%p31 bra 	$L__BB0_26;
	sub.s32 	%r89, %r18, %r30;
	shl.b32 	%r90, %r89, 7;
	shl.b32 	%r91, %r7, 2;
	or.b32  	%r92, %r90, %r91;
	mov.u32 	%r93, s_hist;
	add.s32 	%r94, %r93, %r92;
	atom.shared.add.u32 	%r95, [%r94], 1;
$L__BB0_26:
	add.s32 	%r96, %r236, 7;
	setp.ge.u32 	%p32, %r96, %r29;
	@%p32 bra 	$L__BB0_29;
	ld.global.u8 	%r19, [%rd2+7];
	setp.lt.s32 	%p33, %r19, %r30;
	setp.lt.s32 	%p34, %r31, %r19;
	or.pred  	%p35, %p33, %p34;
	@%p35 bra 	$L__BB0_29;
	sub.s32 	%r97, %r19, %r30;
	shl.b32 	%r98, %r97, 7;
	shl.b32 	%r99, %r7, 2;
	or.b32  	%r100, %r98, %r99;
	mov.u32 	%r101, s_hist;
	add.s32 	%r102, %r101, %r100;
	atom.shared.add.u32 	%r103, [%r102], 1;
$L__BB0_29:
	add.s32 	%r104, %r236, 8;
	setp.ge.u32 	%p36, %r104, %r29;
	@%p36 bra 	$L__BB0_32;
	ld.global.u8 	%r20, [%rd2+8];
	setp.lt.s32 	%p37, %r20, %r30;
	setp.lt.s32 	%p38, %r31, %r20;
	or.pred  	%p39, %p37, %p38;
	@%p39 bra 	$L__BB0_32;
	sub.s32 	%r105, %r20, %r30;
	shl.b32 	%r106, %r105, 7;
	shl.b32 	%r107, %r7, 2;
	or.b32  	%r108, %r106, %r107;
	mov.u32 	%r109, s_hist;
	add.s32 	%r110, %r109, %r108;
	atom.shared.add.u32 	%r111, [%r110], 1;
$L__BB0_32:
	add.s32 	%r112, %r236, 9;
	setp.ge.u32 	%p40, %r112, %r29;
	@%p40 bra 	$L__BB0_35;
	ld.global.u8 	%r21, [%rd2+9];
	setp.lt.s32 	%p41, %r21, %r30;
	setp.lt.s32 	%p42, %r31, %r21;
	or.pred  	%p43, %p41, %p42;
	@%p43 bra 	$L__BB0_35;
	sub.s32 	%r113, %r21, %r30;
	shl.b32 	%r114, %r113, 7;
	shl.b32 	%r115, %r7, 2;
	or.b32  	%r116, %r114, %r115;
	mov.u32 	%r117, s_hist;
	add.s32 	%r118, %r117, %r116;
	atom.shared.add.u32 	%r119, [%r118], 1;
$L__BB0_35:
	add.s32 	%r120, %r236, 10;
	setp.ge.u32 	%p44, %r120, %r29;
	@%p44 bra 	$L__BB0_38;
	ld.global.u8 	%r22, [%rd2+10];
	setp.lt.s32 	%p45, %r22, %r30;
	setp.lt.s32 	%p46, %r31, %r22;
	or.pred  	%p47, %p45, %p46;
	@%p47 bra 	$L__BB0_38;
	sub.s32 	%r121, %r22, %r30;
	shl.b32 	%r122, %r121, 7;
	shl.b32 	%r123, %r7, 2;
	or.b32  	%r124, %r122, %r123;
	mov.u32 	%r125, s_hist;
	add.s32 	%r126, %r125, %r124;
	atom.shared.add.u32 	%r127, [%r126], 1;
$L__BB0_38:
	add.s32 	%r128, %r236, 11;
	setp.ge.u32 	%p48, %r128, %r29;
	@%p48 bra 	$L__BB0_41;
	ld.global.u8 	%r23, [%rd2+11];
	setp.lt.s32 	%p49, %r23, %r30;
	setp.lt.s32 	%p50, %r31, %r23;
	or.pred  	%p51, %p49, %p50;
	@%p51 bra 	$L__BB0_41;
	sub.s32 	%r129, %r23, %r30;
	shl.b32 	%r130, %r129, 7;
	shl.b32 	%r131, %r7, 2;
	or.b32  	%r132, %r130, %r131;
	mov.u32 	%r133, s_hist;
	add.s32 	%r134, %r133, %r132;
	atom.shared.add.u32 	%r135, [%r134], 1;
$L__BB0_41:
	add.s32 	%r136, %r236, 12;
	setp.ge.u32 	%p52, %r136, %r29;
	@%p52 bra 	$L__BB0_44;
	ld.global.u8 	%r24, [%rd2+12];
	setp.lt.s32 	%p53, %r24, %r30;
	setp.lt.s32 	%p54, %r31, %r24;
	or.pred  	%p55, %p53, %p54;
	@%p55 bra 	$L__BB0_44;
	sub.s32 	%r137, %r24, %r30;
	shl.b32 	%r138, %r137, 7;
	shl.b32 	%r139, %r7, 2;
	or.b32  	%r140, %r138, %r139;
	mov.u32 	%r141, s_hist;
	add.s32 	%r142, %r141, %r140;
	atom.shared.add.u32 	%r143, [%r142], 1;
$L__BB0_44:
	add.s32 	%r144, %r236, 13;
	setp.ge.u32 	%p56, %r144, %r29;
	@%p56 bra 	$L__BB0_47;
	ld.global.u8 	%r25, [%rd2+13];
	setp.lt.s32 	%p57, %r25, %r30;
	setp.lt.s32 	%p58, %r31, %r25;
	or.pred  	%p59, %p57, %p58;
	@%p59 bra 	$L__BB0_47;
	sub.s32 	%r145, %r25, %r30;
	shl.b32 	%r146, %r145, 7;
	shl.b32 	%r147, %r7, 2;
	or.b32  	%r148, %r146, %r147;
	mov.u32 	%r149, s_hist;
	add.s32 	%r150, %r149, %r148;
	atom.shared.add.u32 	%r151, [%r150], 1;
$L__BB0_47:
	add.s32 	%r152, %r236, 14;
	setp.ge.u32 	%p60, %r152, %r29;
	@%p60 bra 	$L__BB0_50;
	ld.global.u8 	%r26, [%rd2+14];
	setp.lt.s32 	%p61, %r26, %r30;
	setp.lt.s32 	%p62, %r31, %r26;
	or.pred  	%p63, %p61, %p62;
	@%p63 bra 	$L__BB0_50;
	sub.s32 	%r153, %r26, %r30;
	shl.b32 	%r154, %r153, 7;
	shl.b32 	%r155, %r7, 2;
	or.b32  	%r156, %r154, %r155;
	mov.u32 	%r157, s_hist;
	add.s32 	%r158, %r157, %r156;
	atom.shared.add.u32 	%r159, [%r158], 1;
$L__BB0_50:
	add.s32 	%r160, %r236, 15;
	setp.ge.u32 	%p64, %r160, %r29;
	@%p64 bra 	$L__BB0_53;
	ld.global.u8 	%r27, [%rd2+15];
	setp.lt.s32 	%p65, %r27, %r30;
	setp.lt.s32 	%p66, %r31, %r27;
	or.pred  	%p67, %p65, %p66;
	@%p67 bra 	$L__BB0_53;
	sub.s32 	%r161, %r27, %r30;
	shl.b32 	%r162, %r161, 7;
	shl.b32 	%r163, %r7, 2;
	or.b32  	%r164, %r162, %r163;
	mov.u32 	%r165, s_hist;
	add.s32 	%r166, %r165, %r164;
	atom.shared.add.u32 	%r167, [%r166], 1;
$L__BB0_53:
	add.s32 	%r236, %r236, %r10;
	setp.lt.u32 	%p68, %r236, %r29;
	@%p68 bra 	$L__BB0_5;
$L__BB0_54:
	bar.sync 	0;
	setp.ge.u32 	%p69, %r3, %r1;
	@%p69 bra 	$L__BB0_56;
	shl.b32 	%r168, %r3, 7;
	mov.u32 	%r169, s_hist;
	add.s32 	%r170, %r169, %r168;
	ld.shared.v4.u32 	{%r171, %r172, %r173, %r174}, [%r170];
	add.s32 	%r175, %r172, %r171;
	add.s32 	%r176, %r173, %r175;
	add.s32 	%r177, %r174, %r176;
	ld.shared.v4.u32 	{%r178, %r179, %r180, %r181}, [%r170+16];
	add.s32 	%r182, %r178, %r177;
	add.s32 	%r183, %r179, %r182;
	add.s32 	%r184, %r180, %r183;
	add.s32 	%r185, %r181, %r184;
	ld.shared.v4.u32 	{%r186, %r187, %r188, %r189}, [%r170+32];
	add.s32 	%r190, %r186, %r185;
	add.s32 	%r191, %r187, %r190;
	add.s32 	%r192, %r188, %r191;
	add.s32 	%r193, %r189, %r192;
	ld.shared.v4.u32 	{%r194, %r195, %r196, %r197}, [%r170+48];
	add.s32 	%r198, %r194, %r193;
	add.s32 	%r199, %r195, %r198;
	add.s32 	%r200, %r196, %r199;
	add.s32 	%r201, %r197, %r200;
	ld.shared.v4.u32 	{%r202, %r203, %r204, %r205}, [%r170+64];
	add.s32 	%r206, %r202, %r201;
	add.s32 	%r207, %r203, %r206;
	add.s32 	%r208, %r204, %r207;
	add.s32 	%r209, %r205, %r208;
	ld.shared.v4.u32 	{%r210, %r211, %r212, %r213}, [%r170+80];
	add.s32 	%r214, %r210, %r209;
	add.s32 	%r215, %r211, %r214;
	add.s32 	%r216, %r212, %r215;
	add.s32 	%r217, %r213, %r216;
	ld.shared.v4.u32 	{%r218, %r219, %r220, %r221}, [%r170+96];
	add.s32 	%r222, %r218, %r217;
	add.s32 	%r223, %r219, %r222;
	add.s32 	%r224, %r220, %r223;
	add.s32 	%r225, %r221, %r224;
	ld.shared.v4.u32 	{%r226, %r227, %r228, %r229}, [%r170+112];
	add.s32 	%r230, %r226, %r225;
	add.s32 	%r231, %r227, %r230;
	add.s32 	%r232, %r228, %r231;
	add.s32 	%r233, %r229, %r232;
	cvta.to.global.u64 	%rd6, %rd4;
	mul.wide.u32 	%rd7, %r3, 4;
	add.s64 	%rd8, %rd6, %rd7;
	atom.global.add.u32 	%r234, [%rd8], %r233;
$L__BB0_56:
	ret;

}


// ===== COMPILED SASS (sm_100) =====

	.target	sm_100

	.elftype	@"ET_EXEC"


//--------------------- .note.nv.tkinfo           --------------------------
	.section	.note.nv.tkinfo,"",@"SHT_NOTE"
	.sectionflags	@"SHF_NOTE_NV_TKINFO"
	.tkinfo
        /*0018*/ 	.word	0x00000002
        /*0030*/ 	.string	""
        /*0030*/ 	.string	"ptxas"
        /*0030*/ 	.string	"Cuda compilation tools, release 13.0, V13.0.88"
        /*0030*/ 	.string	"Build cuda_13.0.r13.0/compiler.36424714_0"
        /*0030*/ 	.string	"-arch sm_100 -m 64 "



//--------------------- .note.nv.cuinfo           --------------------------
	.section	.note.nv.cuinfo,"",@"SHT_NOTE"
	.sectionflags	@"SHF_NOTE_NV_CUINFO"
        /*0018*/ 	.short	0x0002
        /*001a*/ 	.short	0x0064
        /*001c*/ 	.short	0x0082
	.zero		2


//--------------------- .nv.info                  --------------------------
	.section	.nv.info,"",@"SHT_CUDA_INFO"
	.align	4


	//----- nvinfo : EIATTR_REGCOUNT
	.align		4
        /*0000*/ 	.byte	0x04, 0x2f
        /*0002*/ 	.short	(.L_1 - .L_0)
	.align		4
.L_0:
        /*0004*/ 	.word	index@(_Z16histogram_kernelPKcPjjii)
        /*0008*/ 	.word	0x0000001e


	//----- nvinfo : EIATTR_FRAME_SIZE
	.align		4
.L_1:
        /*000c*/ 	.byte	0x04, 0x11
        /*000e*/ 	.short	(.L_3 - .L_2)
	.align		4
.L_2:
        /*0010*/ 	.word	index@(_Z16histogram_kernelPKcPjjii)
        /*0014*/ 	.word	0x00000000


	//----- nvinfo : EIATTR_MIN_STACK_SIZE
	.align		4
.L_3:
        /*0018*/ 	.byte	0x04, 0x12
        /*001a*/ 	.short	(.L_5 - .L_4)
	.align		4
.L_4:
        /*001c*/ 	.word	index@(_Z16histogram_kernelPKcPjjii)
        /*0020*/ 	.word	0x00000000
.L_5:


//--------------------- .nv.compat                --------------------------
	.section	.nv.compat,"",@"SHT_CUDA_COMPAT_INFO"
	.align	4
        /*0000*/ 	.byte	0x02, 0x09, 0x00, 0x00, 0x02, 0x02, 0x01, 0x00, 0x02, 0x05, 0x05, 0x00, 0x03, 0x07, 0x01, 0x01
        /*0010*/ 	.byte	0x02, 0x03, 0x00, 0x00, 0x02, 0x06, 0x01, 0x00, 0x04, 0x0b, 0x08, 0x00, 0x09, 0x00, 0x00, 0x00
        /*0020*/ 	.byte	0x00, 0x00, 0x00, 0x00


//--------------------- .nv.info._Z16histogram_kernelPKcPjjii --------------------------
	.section	.nv.info._Z16histogram_kernelPKcPjjii,"",@"SHT_CUDA_INFO"
	.sectionflags	@""
	.align	4


	//----- nvinfo : EIATTR_CUDA_API_VERSION
	.align		4
        /*0000*/ 	.byte	0x04, 0x37
        /*0002*/ 	.short	(.L_7 - .L_6)
.L_6:
        /*0004*/ 	.word	0x00000082


	//----- nvinfo : EIATTR_KPARAM_INFO
	.align		4
.L_7:
        /*0008*/ 	.byte	0x04, 0x17
        /*000a*/ 	.short	(.L_9 - .L_8)
.L_8:
        /*000c*/ 	.word	0x00000000
        /*0010*/ 	.short	0x0004
        /*0012*/ 	.short	0x0018
        /*0014*/ 	.byte	0x00, 0xf0, 0x11, 0x00


	//----- nvinfo : EIATTR_KPARAM_INFO
	.align		4
.L_9:
        /*0018*/ 	.byte	0x04, 0x17
        /*001a*/ 	.short	(.L_11 - .L_10)
.L_10:
        /*001c*/ 	.word	0x00000000
        /*0020*/ 	.short	0x0003
        /*0022*/ 	.short	0x0014
        /*0024*/ 	.byte	0x00, 0xf0, 0x11, 0x00


	//----- nvinfo : EIATTR_KPARAM_INFO
	.align		4
.L_11:
        /*0028*/ 	.byte	0x04, 0x17
        /*002a*/ 	.short	(.L_13 - .L_12)
.L_12:
        /*002c*/ 	.word	0x00000000
        /*0030*/ 	.short	0x0002
        /*0032*/ 	.short	0x0010
        /*0034*/ 	.byte	0x00, 0xf0, 0x11, 0x00


	//----- nvinfo : EIATTR_KPARAM_INFO
	.align		4
.L_13:
        /*0038*/ 	.byte	0x04, 0x17
        /*003a*/ 	.short	(.L_15 - .L_14)
.L_14:
        /*003c*/ 	.word	0x00000000
        /*0040*/ 	.short	0x0001
        /*0042*/ 	.short	0x0008
        /*0044*/ 	.byte	0x00, 0xf5, 0x21, 0x00


	//----- nvinfo : EIATTR_KPARAM_INFO
	.align		4
.L_15:
        /*0048*/ 	.byte	0x04, 0x17
        /*004a*/ 	.short	(.L_17 - .L_16)
.L_16:
        /*004c*/ 	.word	0x00000000
        /*0050*/ 	.short	0x0000
        /*0052*/ 	.short	0x0000
        /*0054*/ 	.byte	0x00, 0xf5, 0x21, 0x00


	//----- nvinfo : EIATTR_SPARSE_MMA_MASK
	.align		4
.L_17:
        /*0058*/ 	.byte	0x03, 0x50
        /*005a*/ 	.short	0x0000


	//----- nvinfo : EIATTR_MAXREG_COUNT
	.align		4
        /*005c*/ 	.byte	0x03, 0x1b
        /*005e*/ 	.short	0x00ff


	//----- nvinfo : EIATTR_NUM_BARRIERS
	.align		4
        /*0060*/ 	.byte	0x02, 0x4c
        /*0062*/ 	.byte	0x01
	.zero		1


	//----- nvinfo : EIATTR_MERCURY_ISA_VERSION
	.align		4
        /*0064*/ 	.byte	0x03, 0x5f
        /*0066*/ 	.short	0x0101


	//----- nvinfo : EIATTR_VRC_CTA_INIT_COUNT
	.align		4
        /*0068*/ 	.byte	0x02, 0x4a
	.zero		1
	.zero		1


	//----- nvinfo : EIATTR_EXIT_INSTR_OFFSETS
	.align		4
        /*006c*/ 	.byte	0x04, 0x1c
        /*006e*/ 	.short	(.L_19 - .L_18)


	//   ....[0]....
.L_18:
        /*0070*/ 	.word	0x000012c0


	//   ....[1]....
        /*0074*/ 	.word	0x000014c0


	//----- nvinfo : EIATTR_CRS_STACK_SIZE
	.align		4
.L_19:
        /*0078*/ 	.byte	0x04, 0x1e
        /*007a*/ 	.short	(.L_21 - .L_20)
.L_20:
        /*007c*/ 	.word	0x00000000


	//----- nvinfo : EIATTR_CBANK_PARAM_SIZE
	.align		4
.L_21:
        /*0080*/ 	.byte	0x03, 0x19
        /*0082*/ 	.short	0x001c


	//----- nvinfo : EIATTR_PARAM_CBANK
	.align		4
        /*0084*/ 	.byte	0x04, 0x0a
        /*0086*/ 	.short	(.L_23 - .L_22)
	.align		4
.L_22:
        /*0088*/ 	.word	index@(.nv.constant0._Z16histogram_kernelPKcPjjii)
        /*008c*/ 	.short	0x0380
        /*008e*/ 	.short	0x001c


	//----- nvinfo : EIATTR_SW_WAR
	.align		4
.L_23:
        /*0090*/ 	.byte	0x04, 0x36
        /*0092*/ 	.short	(.L_25 - .L_24)
.L_24:
        /*0094*/ 	.word	0x00000008
.L_25:


//--------------------- .nv.callgraph             --------------------------
	.section	.nv.callgraph,"",@"SHT_CUDA_CALLGRAPH"
	.align	4
	.sectionentsize	8
	.align		4
        /*0000*/ 	.word	0x00000000
	.align		4
        /*0004*/ 	.word	0xffffffff
	.align		4
        /*0008*/ 	.word	0x00000000
	.align		4
        /*000c*/ 	.word	0xfffffffe
	.align		4
        /*0010*/ 	.word	0x00000000
	.align		4
        /*0014*/ 	.word	0xfffffffd
	.align		4
        /*0018*/ 	.word	0x00000000
	.align		4
        /*001c*/ 	.word	0xfffffffc


//--------------------- .text._Z16histogram_kernelPKcPjjii --------------------------
	.section	.text._Z16histogram_kernelPKcPjjii,"ax",@progbits
	.align	128
        .global         _Z16histogram_kernelPKcPjjii
        .type           _Z16histogram_kernelPKcPjjii,@function
        .size           _Z16histogram_kernelPKcPjjii,(.L_x_39 - _Z16histogram_kernelPKcPjjii)
        .other          _Z16histogram_kernelPKcPjjii,@"STO_CUDA_ENTRY STV_DEFAULT"
_Z16histogram_kernelPKcPjjii:
.text._Z16histogram_kernelPKcPjjii:
[----:B------:R-:W-:Y:S01]  /*0000*/  LDC R1, c[0x0][0x37c] ;  /* 0x0000df00ff017b82 */ /* 0x000fe20000000800 */
[----:B------:R-:W0:Y:S01]  /*0010*/  S2R R0, SR_TID.X ;  /* 0x0000000000007919 */ /* 0x000e220000002100 */
[----:B------:R-:W1:Y:S01]  /*0020*/  LDCU UR4, c[0x0][0x398] ;  /* 0x00007300ff0477ac */ /* 0x000e620008000800 */
[----:B------:R-:W-:Y:S01]  /*0030*/  BSSY.RECONVERGENT B0, `(.L_x_0) ;  /* 0x0000010000007945 */ /* 0x000fe20003800200 */
[----:B------:R-:W1:Y:S02]  /*0040*/  LDCU UR5, c[0x0][0x394] ;  /* 0x00007280ff0577ac */ /* 0x000e640008000800 */
[----:B-1----:R-:W-:-:S04]  /*0050*/  UIADD3 UR4, UPT, UPT, UR4, 0x1, -UR5 ;  /* 0x0000000104047890 */ /* 0x002fc8000fffe805 */
[----:B------:R-:W-:-:S06]  /*0060*/  USHF.L.U32 UR5, UR4, 0x5, URZ ;  /* 0x0000000504057899 */ /* 0x000fcc00080006ff */
[----:B0-----:R-:W-:-:S13]  /*0070*/  ISETP.GE.U32.AND P0, PT, R0, UR5, PT ;  /* 0x0000000500007c0c */ /* 0x001fda000bf06070 */
[----:B------:R-:W-:Y:S05]  /*0080*/  @P0 BRA `(.L_x_1) ;  /* 0x0000000000280947 */ /* 0x000fea0003800000 */
[----:B------:R-:W0:Y:S01]  /*0090*/  S2R R4, SR_CgaCtaId ;  /* 0x0000000000047919 */ /* 0x000e220000008800 */
[----:B------:R-:W1:Y:S01]  /*00a0*/  LDC R5, c[0x0][0x360] ;  /* 0x0000d800ff057b82 */ /* 0x000e620000000800 */
[----:B------:R-:W-:Y:S01]  /*00b0*/  MOV R3, 0x400 ;  /* 0x0000040000037802 */ /* 0x000fe20000000f00 */
[----:B------:R-:W-:-:S03]  /*00c0*/  IMAD.MOV.U32 R2, RZ, RZ, R0 ;  /* 0x000000ffff027224 */ /* 0x000fc600078e0000 */
[----:B0-----:R-:W-:-:S07]  /*00d0*/  LEA R3, R4, R3, 0x18 ;  /* 0x0000000304037211 */ /* 0x001fce00078ec0ff */
.L_x_2:
[----:B------:R-:W-:Y:S02]  /*00e0*/  IMAD R4, R2, 0x4, R3 ;  /* 0x0000000402047824 */ /* 0x000fe400078e0203 */
[----:B-1----:R-:W-:-:S03]  /*00f0*/  IMAD.IADD R2, R5, 0x1, R2 ;  /* 0x0000000105027824 */ /* 0x002fc600078e0202 */
[----:B------:R0:W-:Y:S02]  /*0100*/  STS [R4], RZ ;  /* 0x000000ff04007388 */ /* 0x0001e40000000800 */
[----:B------:R-:W-:-:S13]  /*0110*/  ISETP.GE.U32.AND P0, PT, R2, UR5, PT ;  /* 0x0000000502007c0c */ /* 0x000fda000bf06070 */
[----:B0-----:R-:W-:Y:S05]  /*0120*/  @!P0 BRA `(.L_x_2) ;  /* 0xfffffffc00ec8947 */ /* 0x001fea000383ffff */
.L_x_1:
[----:B------:R-:W-:Y:S05]  /*0130*/  BSYNC.RECONVERGENT B0 ;  /* 0x0000000000007941 */ /* 0x000fea0003800200 */
.L_x_0:
[----:B------:R-:W0:Y:S01]  /*0140*/  S2UR UR5, SR_CTAID.X ;  /* 0x00000000000579c3 */ /* 0x000e220000002500 */
[----:B------:R-:W1:Y:S01]  /*0150*/  LDCU UR6, c[0x0][0x390] ;  /* 0x00007200ff0677ac */ /* 0x000e620008000800 */
[----:B------:R-:W-:Y:S01]  /*0160*/  BSSY.RECONVERGENT B0, `(.L_x_3) ;  /* 0x0000113000007945 */ /* 0x000fe20003800200 */
[----:B------:R-:W2:Y:S05]  /*0170*/  LDCU.64 UR8, c[0x0][0x358] ;  /* 0x00006b00ff0877ac */ /* 0x000eaa0008000a00 */
[----:B------:R-:W0:Y:S01]  /*0180*/  LDC R3, c[0x0][0x360] ;  /* 0x0000d800ff037b82 */ /* 0x000e220000000800 */
[----:B------:R-:W3:Y:S01]  /*0190*/  LDCU UR7, c[0x0][0x398] ;  /* 0x00007300ff0777ac */ /* 0x000ee20008000800 */
[----:B------:R-:W4:Y:S01]  /*01a0*/  LDCU.64 UR10, c[0x0][0x380] ;  /* 0x00007000ff0a77ac */ /* 0x000f220008000a00 */
[----:B0-----:R-:W-:-:S04]  /*01b0*/  IMAD R2, R3, UR5, R0 ;  /* 0x0000000503027c24 */ /* 0x001fc8000f8e0200 */
[----:B------:R-:W-:Y:S01]  /*01c0*/  IMAD.SHL.U32 R7, R2, 0x10, RZ ;  /* 0x0000001002077824 */ /* 0x000fe200078e00ff */
[----:B------:R-:W-:Y:S04]  /*01d0*/  BAR.SYNC.DEFER_BLOCKING 0x0 ;  /* 0x0000000000007b1d */ /* 0x000fe80000010000 */
[----:B-1----:R-:W-:-:S13]  /*01e0*/  ISETP.GE.U32.AND P0, PT, R7, UR6, PT ;  /* 0x0000000607007c0c */ /* 0x002fda000bf06070 */
[----:B--234-:R-:W-:Y:S05]  /*01f0*/  @P0 BRA `(.L_x_4) ;  /* 0x0000001000240947 */ /* 0x01cfea0003800000 */
[----:B------:R-:W0:Y:S01]  /*0200*/  LDC R5, c[0x0][0x394] ;  /* 0x0000e500ff057b82 */ /* 0x000e220000000800 */
[----:B------:R-:W1:Y:S01]  /*0210*/  LDCU UR5, c[0x0][0x370] ;  /* 0x00006e00ff0577ac */ /* 0x000e620008000800 */
[----:B------:R-:W-:-:S06]  /*0220*/  LOP3.LUT R6, R0, 0x1f, RZ, 0xc0, !PT ;  /* 0x0000001f00067812 */ /* 0x000fcc00078ec0ff */
[----:B------:R-:W2:Y:S01]  /*0230*/  LDC R4, c[0x0][0x390] ;  /* 0x0000e400ff047b82 */ /* 0x000ea20000000800 */
[----:B-1----:R-:W-:-:S07]  /*0240*/  IMAD R8, R3, UR5, RZ ;  /* 0x0000000503087c24 */ /* 0x002fce000f8e02ff */
.L_x_37:
[CC--:B--2---:R-:W-:Y:S01]  /*0250*/  ISETP.GE.U32.AND P0, PT, R7.reuse, R4.reuse, PT ;  /* 0x000000040700720c */ /* 0x0c4fe20003f06070 */
[C---:B------:R-:W-:Y:S01]  /*0260*/  VIADD R3, R7.reuse, 0x1 ;  /* 0x0000000107037836 */ /* 0x040fe20000000000 */
[C---:B0-----:R-:W-:Y:S01]  /*0270*/  IADD3 R2, P6, PT, R7.reuse, UR10, RZ ;  /* 0x0000000a07027c10 */ /* 0x041fe2000ffde0ff */
[C---:B------:R-:W-:Y:S01]  /*0280*/  VIADD R11, R7.reuse, 0x3 ;  /* 0x00000003070b7836 */ /* 0x040fe20000000000 */
[----:B------:R-:W-:Y:S01]  /*0290*/  BSSY.RECONVERGENT B1, `(.L_x_5) ;  /* 0x0000019000017945 */ /* 0x000fe20003800200 */
[----:B-1-34-:R-:W-:Y:S01]  /*02a0*/  VIADD R9, R7, 0x2 ;  /* 0x0000000207097836 */ /* 0x01afe20000000000 */
[-C--:B------:R-:W-:Y:S01]  /*02b0*/  ISETP.GE.U32.AND P1, PT, R3, R4.reuse, PT ;  /* 0x000000040300720c */ /* 0x080fe20003f26070 */
[----:B------:R-:W-:Y:S01]  /*02c0*/  VIADD R3, R7, 0x4 ;  /* 0x0000000407037836 */ /* 0x000fe20000000000 */
[-C--:B------:R-:W-:Y:S01]  /*02d0*/  ISETP.GE.U32.AND P3, PT, R11, R4.reuse, PT ;  /* 0x000000040b00720c */ /* 0x080fe20003f66070 */
[----:B------:R-:W-:Y:S01]  /*02e0*/  VIADD R11, R7, 0x6 ;  /* 0x00000006070b7836 */ /* 0x000fe20000000000 */
[-C--:B------:R-:W-:Y:S01]  /*02f0*/  ISETP.GE.U32.AND P2, PT, R9, R4.reuse, PT ;  /* 0x000000040900720c */ /* 0x080fe20003f46070 */
[----:B------:R-:W-:Y:S01]  /*0300*/  VIADD R9, R7, 0x5 ;  /* 0x0000000507097836 */ /* 0x000fe20000000000 */
[-C--:B------:R-:W-:Y:S01]  /*0310*/  ISETP.GE.U32.AND P4, PT, R3, R4.reuse, PT ;  /* 0x000000040300720c */ /* 0x080fe20003f86070 */
[----:B------:R-:W-:Y:S01]  /*0320*/  IMAD.X R3, RZ, RZ, UR11, P6 ;  /* 0x0000000bff037e24 */ /* 0x000fe2000b0e06ff */
[-C--:B------:R-:W-:Y:S01]  /*0330*/  ISETP.GE.U32.AND P6, PT, R11, R4.reuse, PT ;  /* 0x000000040b00720c */ /* 0x080fe20003fc6070 */
[----:B------:R-:W-:Y:S01]  /*0340*/  VIADD R11, R7, 0x7 ;  /* 0x00000007070b7836 */ /* 0x000fe20000000000 */
[----:B------:R-:W-:Y:S01]  /*0350*/  ISETP.GE.U32.AND P5, PT, R9, R4, PT ;  /* 0x000000040900720c */ /* 0x000fe20003fa6070 */
[----:B------:R-:W-:-:S12]  /*0360*/  @P0 BRA `(.L_x_6) ;  /* 0x00000000002c0947 */ /* 0x000fd80003800000 */
[----:B------:R-:W2:Y:S02]  /*0370*/  LDG.E.U8 R10, desc[UR8][R2.64] ;  /* 0x00000008020a7981 */ /* 0x000ea4000c1e1100 */
[----:B--2---:R-:W-:-:S04]  /*0380*/  ISETP.GT.AND P0, PT, R10, UR7, PT ;  /* 0x000000070a007c0c */ /* 0x004fc8000bf04270 */
[----:B0-----:R-:W-:-:S13]  /*0390*/  ISETP.LT.OR P0, PT, R10, R5, P0 ;  /* 0x000000050a00720c */ /* 0x001fda0000701670 */
[----:B------:R-:W-:Y:S05]  /*03a0*/  @P0 BRA `(.L_x_6) ;  /* 0x00000000001c0947 */ /* 0x000fea0003800000 */
[----:B------:R-:W0:Y:S01]  /*03b0*/  S2UR UR6, SR_CgaCtaId ;  /* 0x00000000000679c3 */ /* 0x000e220000008800 */
[----:B------:R-:W-:Y:S01]  /*03c0*/  IMAD.IADD R9, R10, 0x1, -R5 ;  /* 0x000000010a097824 */ /* 0x000fe200078e0a05 */
[----:B------:R-:W-:-:S03]  /*03d0*/  UMOV UR5, 0x400 ;  /* 0x0000040000057882 */ /* 0x000fc60000000000 */
[----:B------:R-:W-:Y:S01]  /*03e0*/  IMAD R9, R9, 0x20, R6 ;  /* 0x0000002009097824 */ /* 0x000fe200078e0206 */
[----:B0-----:R-:W-:-:S06]  /*03f0*/  ULEA UR5, UR6, UR5, 0x18 ;  /* 0x0000000506057291 */ /* 0x001fcc000f8ec0ff */
[----:B------:R-:W-:-:S05]  /*0400*/  LEA R9, R9, UR5, 0x2 ;  /* 0x0000000509097c11 */ /* 0x000fca000f8e10ff */
[----:B------:R1:W-:Y:S02]  /*0410*/  ATOMS.POPC.INC.32 RZ, [R9+URZ] ;  /* 0x0000000009ff7f8c */ /* 0x0003e4000d8000ff */
.L_x_6:
[----:B------:R-:W-:Y:S05]  /*0420*/  BSYNC.RECONVERGENT B1 ;  /* 0x0000000000017941 */ /* 0x000fea0003800200 */
.L_x_5:
[----:B------:R-:W-:Y:S01]  /*0430*/  BSSY.RECONVERGENT B1, `(.L_x_7) ;  /* 0x000000f000017945 */ /* 0x000fe20003800200 */
[----:B------:R-:W-:Y:S01]  /*0440*/  ISETP.GE.U32.AND P0, PT, R11, R4, PT ;  /* 0x000000040b00720c */ /* 0x000fe20003f06070 */
[----:B------:R-:W-:Y:S02]  /*0450*/  VIADD R11, R7, 0x8 ;  /* 0x00000008070b7836 */ /* 0x000fe40000000000 */
[----:B------:R-:W-:Y:S10]  /*0460*/  @P1 BRA `(.L_x_8) ;  /* 0x00000000002c1947 */ /* 0x000ff40003800000 */
[----:B------:R-:W2:Y:S02]  /*0470*/  LDG.E.U8 R10, desc[UR8][R2.64+0x1] ;  /* 0x00000108020a7981 */ /* 0x000ea4000c1e1100 */
[----:B--2---:R-:W-:-:S04]  /*0480*/  ISETP.GT.AND P1, PT, R10, UR7, PT ;  /* 0x000000070a007c0c */ /* 0x004fc8000bf24270 */
[----:B0-----:R-:W-:-:S13]  /*0490*/  ISETP.LT.OR P1, PT, R10, R5, P1 ;  /* 0x000000050a00720c */ /* 0x001fda0000f21670 */
[----:B------:R-:W-:Y:S05]  /*04a0*/  @P1 BRA `(.L_x_8) ;  /* 0x00000000001c1947 */ /* 0x000fea0003800000 */
[----:B------:R-:W0:Y:S01]  /*04b0*/  S2UR UR6, SR_CgaCtaId ;  /* 0x00000000000679c3 */ /* 0x000e220000008800 */
[----:B-1----:R-:W-:Y:S01]  /*04c0*/  IMAD.IADD R9, R10, 0x1, -R5 ;  /* 0x000000010a097824 */ /* 0x002fe200078e0a05 */
[----:B------:R-:W-:-:S03]  /*04d0*/  UMOV UR5, 0x400 ;  /* 0x0000040000057882 */ /* 0x000fc60000000000 */
[----:B------:R-:W-:Y:S01]  /*04e0*/  IMAD R9, R9, 0x20, R6 ;  /* 0x0000002009097824 */ /* 0x000fe200078e0206 */
[----:B0-----:R-:W-:-:S06]  /*04f0*/  ULEA UR5, UR6, UR5, 0x18 ;  /* 0x0000000506057291 */ /* 0x001fcc000f8ec0ff */
[----:B------:R-:W-:-:S05]  /*0500*/  LEA R9, R9, UR5, 0x2 ;  /* 0x0000000509097c11 */ /* 0x000fca000f8e10ff */
[----:B------:R2:W-:Y:S02]  /*0510*/  ATOMS.POPC.INC.32 RZ, [R9+URZ] ;  /* 0x0000000009ff7f8c */ /* 0x0005e4000d8000ff */
.L_x_8:
[----:B------:R-:W-:Y:S05]  /*0520*/  BSYNC.RECONVERGENT B1 ;  /* 0x0000000000017941 */ /* 0x000fea0003800200 */
.L_x_7:
[----:B------:R-:W-:Y:S01]  /*0530*/  BSSY.RECONVERGENT B1, `(.L_x_9) ;  /* 0x000000f000017945 */ /* 0x000fe20003800200 */
[----:B------:R-:W-:Y:S01]  /*0540*/  ISETP.GE.U32.AND P1, PT, R11, R4, PT ;  /* 0x000000040b00720c */ /* 0x000fe20003f26070 */
[----:B------:R-:W-:Y:S02]  /*0550*/  VIADD R11, R7, 0x9 ;  /* 0x00000009070b7836 */ /* 0x000fe40000000000 */
[----:B------:R-:W-:Y:S10]  /*0560*/  @P2 BRA `(.L_x_10) ;  /* 0x00000000002c2947 */ /* 0x000ff40003800000 */
[----:B------:R-:W3:Y:S02]  /*0570*/  LDG.E.U8 R10, desc[UR8][R2.64+0x2] ;  /* 0x00000208020a7981 */ /* 0x000ee4000c1e1100 */
[----:B---3--:R-:W-:-:S04]  /*0580*/  ISETP.GT.AND P2, PT, R10, UR7, PT ;  /* 0x000000070a007c0c */ /* 0x008fc8000bf44270 */
[----:B0-----:R-:W-:-:S13]  /*0590*/  ISETP.LT.OR P2, PT, R10, R5, P2 ;  /* 0x000000050a00720c */ /* 0x001fda0001741670 */
[----:B------:R-:W-:Y:S05]  /*05a0*/  @P2 BRA `(.L_x_10) ;  /* 0x00000000001c2947 */ /* 0x000fea0003800000 */
[----:B------:R-:W0:Y:S01]  /*05b0*/  S2UR UR6, SR_CgaCtaId ;  /* 0x00000000000679c3 */ /* 0x000e220000008800 */
[----:B-12---:R-:W-:Y:S01]  /*05c0*/  IMAD.IADD R9, R10, 0x1, -R5 ;  /* 0x000000010a097824 */ /* 0x006fe200078e0a05 */
[----:B------:R-:W-:-:S03]  /*05d0*/  UMOV UR5, 0x400 ;  /* 0x0000040000057882 */ /* 0x000fc60000000000 */
[----:B------:R-:W-:Y:S01]  /*05e0*/  IMAD R9, R9, 0x20, R6 ;  /* 0x0000002009097824 */ /* 0x000fe200078e0206 */
[----:B0-----:R-:W-:-:S06]  /*05f0*/  ULEA UR5, UR6, UR5, 0x18 ;  /* 0x0000000506057291 */ /* 0x001fcc000f8ec0ff */
[----:B------:R-:W-:-:S05]  /*0600*/  LEA R9, R9, UR5, 0x2 ;  /* 0x0000000509097c11 */ /* 0x000fca000f8e10ff */
[----:B------:R3:W-:Y:S02]  /*0610*/  ATOMS.POPC.INC.32 RZ, [R9+URZ] ;  /* 0x0000000009ff7f8c */ /* 0x0007e4000d8000ff */
.L_x_10:
[----:B------:R-:W-:Y:S05]  /*0620*/  BSYNC.RECONVERGENT B1 ;  /* 0x0000000000017941 */ /* 0x000fea0003800200 */
.L_x_9:
[----:B------:R-:W-:Y:S01]  /*0630*/  BSSY.RECONVERGENT B1, `(.L_x_11) ;  /* 0x000000f000017945 */ /* 0x000fe20003800200 */
[----:B------:R-:W-:Y:S01]  /*0640*/  ISETP.GE.U32.AND P2, PT, R11, R4, PT ;  /* 0x000000040b00720c */ /* 0x000fe20003f46070 */
[----:B------:R-:W-:Y:S02]  /*0650*/  VIADD R11, R7, 0xa ;  /* 0x0000000a070b7836 */ /* 0x000fe40000000000 */
[----:B------:R-:W-:Y:S10]  /*0660*/  @P3 BRA `(.L_x_12) ;  /* 0x00000000002c3947 */ /* 0x000ff40003800000 */
[----:B------:R-:W4:Y:S02]  /*0670*/  LDG.E.U8 R10, desc[UR8][R2.64+0x3] ;  /* 0x00000308020a7981 */ /* 0x000f24000c1e1100 */
[----:B----4-:R-:W-:-:S04]  /*0680*/  ISETP.GT.AND P3, PT, R10, UR7, PT ;  /* 0x000000070a007c0c */ /* 0x010fc8000bf64270 */
[----:B0-----:R-:W-:-:S13]  /*0690*/  ISETP.LT.OR P3, PT, R10, R5, P3 ;  /* 0x000000050a00720c */ /* 0x001fda0001f61670 */
[----:B------:R-:W-:Y:S05]  /*06a0*/  @P3 BRA `(.L_x_12) ;  /* 0x00000000001c3947 */ /* 0x000fea0003800000 */
[----:B------:R-:W0:Y:S01]  /*06b0*/  S2UR UR6, SR_CgaCtaId ;  /* 0x00000000000679c3 */ /* 0x000e220000008800 */
[----:B-123--:R-:W-:Y:S01]  /*06c0*/  IMAD.IADD R9, R10, 0x1, -R5 ;  /* 0x000000010a097824 */ /* 0x00efe200078e0a05 */
[----:B------:R-:W-:-:S03]  /*06d0*/  UMOV UR5, 0x400 ;  /* 0x0000040000057882 */ /* 0x000fc60000000000 */
[----:B------:R-:W-:Y:S01]  /*06e0*/  IMAD R9, R9, 0x20, R6 ;  /* 0x0000002009097824 */ /* 0x000fe200078e0206 */
[----:B0-----:R-:W-:-:S06]  /*06f0*/  ULEA UR5, UR6, UR5, 0x18 ;  /* 0x0000000506057291 */ /* 0x001fcc000f8ec0ff */
[----:B------:R-:W-:-:S05]  /*0700*/  LEA R9, R9, UR5, 0x2 ;  /* 0x0000000509097c11 */ /* 0x000fca000f8e10ff */
[----:B------:R4:W-:Y:S02]  /*0710*/  ATOMS.POPC.INC.32 RZ, [R9+URZ] ;  /* 0x0000000009ff7f8c */ /* 0x0009e4000d8000ff */
.L_x_12:
[----:B------:R-:W-:Y:S05]  /*0720*/  BSYNC.RECONVERGENT B1 ;  /* 0x0000000000017941 */ /* 0x000fea0003800200 */
.L_x_11:
[----:B------:R-:W-:Y:S01]  /*0730*/  BSSY.RECONVERGENT B1, `(.L_x_13) ;  /* 0x000000f000017945 */ /* 0x000fe20003800200 */
[----:B------:R-:W-:Y:S01]  /*0740*/  ISETP.GE.U32.AND P3, PT, R11, R4, PT ;  /* 0x000000040b00720c */ /* 0x000fe20003f66070 */
[----:B------:R-:W-:Y:S02]  /*0750*/  VIADD R11, R7, 0xb ;  /* 0x0000000b070b7836 */ /* 0x000fe40000000000 */
[----:B------:R-:W-:Y:S10]  /*0760*/  @P4 BRA `(.L_x_14) ;  /* 0x00000000002c4947 */ /* 0x000ff40003800000 */
[----:B------:R-:W5:Y:S02]  /*0770*/  LDG.E.U8 R10, desc[UR8][R2.64+0x4] ;  /* 0x00000408020a7981 */ /* 0x000f64000c1e1100 */
[----:B-----5:R-:W-:-:S04]  /*0780*/  ISETP.GT.AND P4, PT, R10, UR7, PT ;  /* 0x000000070a007c0c */ /* 0x020fc8000bf84270 */
[----:B0-----:R-:W-:-:S13]  /*0790*/  ISETP.LT.OR P4, PT, R10, R5, P4 ;  /* 0x000000050a00720c */ /* 0x001fda0002781670 */
[----:B------:R-:W-:Y:S05]  /*07a0*/  @P4 BRA `(.L_x_14) ;  /* 0x00000000001c4947 */ /* 0x000fea0003800000 */
[----:B------:R-:W0:Y:S01]  /*07b0*/  S2UR UR6, SR_CgaCtaId ;  /* 0x00000000000679c3 */ /* 0x000e220000008800 */
[----:B-1234-:R-:W-:Y:S01]  /*07c0*/  IMAD.IADD R9, R10, 0x1, -R5 ;  /* 0x000000010a097824 */ /* 0x01efe200078e0a05 */
[----:B------:R-:W-:-:S03]  /*07d0*/  UMOV UR5, 0x400 ;  /* 0x0000040000057882 */ /* 0x000fc60000000000 */
[----:B------:R-:W-:Y:S01]  /*07e0*/  IMAD R9, R9, 0x20, R6 ;  /* 0x0000002009097824 */ /* 0x000fe200078e0206 */
[----:B0-----:R-:W-:-:S06]  /*07f0*/  ULEA UR5, UR6, UR5, 0x18 ;  /* 0x0000000506057291 */ /* 0x001fcc000f8ec0ff */
[----:B------:R-:W-:-:S05]  /*0800*/  LEA R9, R9, UR5, 0x2 ;  /* 0x0000000509097c11 */ /* 0x000fca000f8e10ff */
[----:B------:R0:W-:Y:S02]  /*0810*/  ATOMS.POPC.INC.32 RZ, [R9+URZ] ;  /* 0x0000000009ff7f8c */ /* 0x0001e4000d8000ff */
.L_x_14:
[----:B------:R-:W-:Y:S05]  /*0820*/  BSYNC.RECONVERGENT B1 ;  /* 0x0000000000017941 */ /* 0x000fea0003800200 */
.L_x_13:
        /* <DEDUP_REMOVED lines=15> */
.L_x_16:
[----:B------:R-:W-:Y:S05]  /*0920*/  BSYNC.RECONVERGENT B1 ;  /* 0x0000000000017941 */ /* 0x000fea0003800200 */
.L_x_15:
        /* <DEDUP_REMOVED lines=15> */
.L_x_18:
[----:B------:R-:W-:Y:S05]  /*0a20*/  BSYNC.RECONVERGENT B1 ;  /* 0x0000000000017941 */ /* 0x000fea0003800200 */
.L_x_17:
        /* <DEDUP_REMOVED lines=15> */
.L_x_20:
[----:B------:R-:W-:Y:S05]  /*0b20*/  BSYNC.RECONVERGENT B1 ;  /* 0x0000000000017941 */ /* 0x000fea0003800200 */
.L_x_19:
        /* <DEDUP_REMOVED lines=15> */
.L_x_22:
[----:B------:R-:W-:Y:S05]  /*0c20*/  BSYNC.RECONVERGENT B1 ;  /* 0x0000000000017941 */ /* 0x000fea0003800200 */
.L_x_21:
[----:B------:R-:W-:Y:S01]  /*0c30*/  BSSY.RECONVERGENT B1, `(.L_x_23) ;  /* 0x000000e000017945 */ /* 0x000fe20003800200 */
[----:B------:R-:W-:-:S03]  /*0c40*/  ISETP.GE.U32.AND P1, PT, R11, R4, PT ;  /* 0x000000040b00720c */ /* 0x000fc60003f26070 */
        /* <DEDUP_REMOVED lines=12> */
.L_x_24:
[----:B------:R-:W-:Y:S05]  /*0d10*/  BSYNC.RECONVERGENT B1 ;  /* 0x0000000000017941 */ /* 0x000fea0003800200 */
.L_x_23:
[----:B------:R-:W-:Y:S04]  /*0d20*/  BSSY.RECONVERGENT B1, `(.L_x_25) ;  /* 0x000000d000017945 */ /* 0x000fe80003800200 */
[----:B------:R-:W-:Y:S05]  /*0d30*/  @P3 BRA `(.L_x_26) ;  /* 0x00000000002c3947 */ /* 0x000fea0003800000 */
        /* <DEDUP_REMOVED lines=11> */
.L_x_26:
[----:B------:R-:W-:Y:S05]  /*0df0*/  BSYNC.RECONVERGENT B1 ;  /* 0x0000000000017941 */ /* 0x000fea0003800200 */
.L_x_25:
        /* <DEDUP_REMOVED lines=13> */
.L_x_28:
[----:B------:R-:W-:Y:S05]  /*0ed0*/  BSYNC.RECONVERGENT B1 ;  /* 0x0000000000017941 */ /* 0x000fea0003800200 */
.L_x_27:
        /* <DEDUP_REMOVED lines=13> */
.L_x_30:
[----:B------:R-:W-:Y:S05]  /*0fb0*/  BSYNC.RECONVERGENT B1 ;  /* 0x0000000000017941 */ /* 0x000fea0003800200 */
.L_x_29:
        /* <DEDUP_REMOVED lines=13> */
.L_x_32:
[----:B------:R-:W-:Y:S05]  /*1090*/  BSYNC.RECONVERGENT B1 ;  /* 0x0000000000017941 */ /* 0x000fea0003800200 */
.L_x_31:
        /* <DEDUP_REMOVED lines=13> */
.L_x_34:
[----:B------:R-:W-:Y:S05]  /*1170*/  BSYNC.RECONVERGENT B1 ;  /* 0x0000000000017941 */ /* 0x000fea0003800200 */
.L_x_33:
[----:B------:R-:W-:Y:S04]  /*1180*/  BSSY.RECONVERGENT B1, `(.L_x_35) ;  /* 0x000000d000017945 */ /* 0x000fe80003800200 */
[----:B------:R-:W-:Y:S05]  /*1190*/  @P1 BRA `(.L_x_36) ;  /* 0x00000000002c1947 */ /* 0x000fea0003800000 */
[----:B------:R-:W5:Y:S02]  /*11a0*/  LDG.E.U8 R2, desc[UR8][R2.64+0xf] ;  /* 0x00000f0802027981 */ /* 0x000f64000c1e1100 */
[----:B-----5:R-:W-:-:S04]  /*11b0*/  ISETP.GT.AND P0, PT, R2, UR7, PT ;  /* 0x0000000702007c0c */ /* 0x020fc8000bf04270 */
        /* <DEDUP_REMOVED lines=9> */
.L_x_36:
[----:B------:R-:W-:Y:S05]  /*1250*/  BSYNC.RECONVERGENT B1 ;  /* 0x0000000000017941 */ /* 0x000fea0003800200 */
.L_x_35:
[----:B------:R-:W-:-:S05]  /*1260*/  IMAD R7, R8, 0x10, R7 ;  /* 0x0000001008077824 */ /* 0x000fca00078e0207 */
[----:B------:R-:W-:-:S13]  /*1270*/  ISETP.GE.U32.AND P0, PT, R7, R4, PT ;  /* 0x000000040700720c */ /* 0x000fda0003f06070 */
[----:B------:R-:W-:Y:S05]  /*1280*/  @!P0 BRA `(.L_x_37) ;  /* 0xffffffec00f08947 */ /* 0x000fea000383ffff */
.L_x_4:
[----:B------:R-:W-:Y:S05]  /*1290*/  BSYNC.RECONVERGENT B0 ;  /* 0x0000000000007941 */ /* 0x000fea0003800200 */
.L_x_3:
[----:B------:R-:W-:Y:S01]  /*12a0*/  BAR.SYNC.DEFER_BLOCKING 0x0 ;  /* 0x0000000000007b1d */ /* 0x000fe20000010000 */
[----:B------:R-:W-:-:S13]  /*12b0*/  ISETP.GE.U32.AND P0, PT, R0, UR4, PT ;  /* 0x0000000400007c0c */ /* 0x000fda000bf06070 */
[----:B------:R-:W-:Y:S05]  /*12c0*/  @P0 EXIT ;  /* 0x000000000000094d */ /* 0x000fea0003800000 */
[----:B------:R-:W5:Y:S01]  /*12d0*/  S2UR UR5, SR_CgaCtaId ;  /* 0x00000000000579c3 */ /* 0x000f620000008800 */
[----:B------:R-:W-:Y:S02]  /*12e0*/  UMOV UR4, 0x400 ;  /* 0x0000040000047882 */ /* 0x000fe40000000000 */
[----:B-----5:R-:W-:-:S06]  /*12f0*/  ULEA UR4, UR5, UR4, 0x18 ;  /* 0x0000000405047291 */ /* 0x020fcc000f8ec0ff */
[----:B0-----:R-:W-:-:S05]  /*1300*/  LEA R2, R0, UR4, 0x7 ;  /* 0x0000000400027c11 */ /* 0x001fca000f8e38ff */
[----:B------:R-:W0:Y:S04]  /*1310*/  LDS.128 R24, [R2] ;  /* 0x0000000002187984 */ /* 0x000e280000000c00 */
[----:B-1234-:R-:W1:Y:S04]  /*1320*/  LDS.128 R8, [R2+0x10] ;  /* 0x0000100002087984 */ /* 0x01ee680000000c00 */
[----:B------:R-:W2:Y:S04]  /*1330*/  LDS.128 R12, [R2+0x20] ;  /* 0x00002000020c7984 */ /* 0x000ea80000000c00 */
[----:B------:R-:W3:Y:S04]  /*1340*/  LDS.128 R16, [R2+0x30] ;  /* 0x0000300002107984 */ /* 0x000ee80000000c00 */
[----:B------:R-:W4:Y:S04]  /*1350*/  LDS.128 R20, [R2+0x40] ;  /* 0x0000400002147984 */ /* 0x000f280000000c00 */
[----:B------:R-:W5:Y:S01]  /*1360*/  LDS.128 R4, [R2+0x50] ;  /* 0x0000500002047984 */ /* 0x000f620000000c00 */
[----:B0-----:R-:W-:-:S04]  /*1370*/  IADD3 R24, PT, PT, R26, R25, R24 ;  /* 0x000000191a187210 */ /* 0x001fc80007ffe018 */
[----:B-1----:R-:W-:Y:S02]  /*1380*/  IADD3 R8, PT, PT, R8, R27, R24 ;  /* 0x0000001b08087210 */ /* 0x002fe40007ffe018 */
[----:B------:R-:W0:Y:S02]  /*1390*/  LDS.128 R24, [R2+0x60] ;  /* 0x0000600002187984 */ /* 0x000e240000000c00 */
[----:B------:R-:W-:-:S04]  /*13a0*/  IADD3 R8, PT, PT, R10, R9, R8 ;  /* 0x000000090a087210 */ /* 0x000fc80007ffe008 */
[----:B--2---:R-:W-:Y:S02]  /*13b0*/  IADD3 R12, PT, PT, R12, R11, R8 ;  /* 0x0000000b0c0c7210 */ /* 0x004fe40007ffe008 */
[----:B------:R-:W1:Y:S02]  /*13c0*/  LDS.128 R8, [R2+0x70] ;  /* 0x0000700002087984 */ /* 0x000e640000000c00 */
[----:B------:R-:W-:-:S04]  /*13d0*/  IADD3 R12, PT, PT, R14, R13, R12 ;  /* 0x0000000d0e0c7210 */ /* 0x000fc80007ffe00c */
[----:B---3--:R-:W-:-:S04]  /*13e0*/  IADD3 R12, PT, PT, R16, R15, R12 ;  /* 0x0000000f100c7210 */ /* 0x008fc80007ffe00c */
[----:B------:R-:W-:-:S04]  /*13f0*/  IADD3 R12, PT, PT, R18, R17, R12 ;  /* 0x00000011120c7210 */ /* 0x000fc80007ffe00c */
[----:B----4-:R-:W-:-:S04]  /*1400*/  IADD3 R12, PT, PT, R20, R19, R12 ;  /* 0x00000013140c7210 */ /* 0x010fc80007ffe00c */
[----:B------:R-:W-:Y:S02]  /*1410*/  IADD3 R21, PT, PT, R22, R21, R12 ;  /* 0x0000001516157210 */ /* 0x000fe40007ffe00c */
[----:B------:R-:W2:Y:S02]  /*1420*/  LDC.64 R12, c[0x0][0x388] ;  /* 0x0000e200ff0c7b82 */ /* 0x000ea40000000a00 */
[----:B-----5:R-:W-:-:S04]  /*1430*/  IADD3 R4, PT, PT, R4, R23, R21 ;  /* 0x0000001704047210 */ /* 0x020fc80007ffe015 */
[----:B------:R-:W-:-:S04]  /*1440*/  IADD3 R4, PT, PT, R6, R5, R4 ;  /* 0x0000000506047210 */ /* 0x000fc80007ffe004 */
[----:B0-----:R-:W-:-:S04]  /*1450*/  IADD3 R4, PT, PT, R24, R7, R4 ;  /* 0x0000000718047210 */ /* 0x001fc80007ffe004 */
[----:B------:R-:W-:-:S04]  /*1460*/  IADD3 R4, PT, PT, R26, R25, R4 ;  /* 0x000000191a047210 */ /* 0x000fc80007ffe004 */
[----:B-1----:R-:W-:-:S04]  /*1470*/  IADD3 R4, PT, PT, R8, R27, R4 ;  /* 0x0000001b08047210 */ /* 0x002fc80007ffe004 */
[----:B------:R-:W-:Y:S01]  /*1480*/  IADD3 R4, PT, PT, R10, R9, R4 ;  /* 0x000000090a047210 */ /* 0x000fe20007ffe004 */
[----:B--2---:R-:W-:-:S04]  /*1490*/  IMAD.WIDE.U32 R12, R0, 0x4, R12 ;  /* 0x00000004000c7825 */ /* 0x004fc800078e000c */
[----:B------:R-:W-:-:S05]  /*14a0*/  IMAD.IADD R11, R11, 0x1, R4 ;  /* 0x000000010b0b7824 */ /* 0x000fca00078e0204 */
[----:B------:R-:W-:Y:S01]  /*14b0*/  REDG.E.ADD.STRONG.GPU desc[UR8][R12.64], R11 ;  /* 0x0000000b0c00798e */ /* 0x000fe2000c12e108 */
[----:B------:R-:W-:Y:S05]  /*14c0*/  EXIT ;  /* 0x000000000000794d */ /* 0x000fea0003800000 */
.L_x_38:
[----:B------:R-:W-:-:S00]  /*14d0*/  BRA `(.L_x_38) ;  /* 0xfffffffc00fc7947 */ /* 0x000fc0000383ffff */
[----:B------:R-:W-:-:S00]  /*14e0*/  NOP ;  /* 0x0000000000007918 */ /* 0x000fc00000000000 */
        /* <DEDUP_REMOVED lines=9> */
.L_x_39:


//--------------------- .nv.shared._Z16histogram_kernelPKcPjjii --------------------------
	.section	.nv.shared._Z16histogram_kernelPKcPjjii,"aw",@nobits
	.sectionflags	@""
	.align	16
	.zero		1024


//--------------------- .nv.shared.reserved.0     --------------------------
	.section	.nv.shared.reserved.0,"aw",@nobits
	.weak		__nv_reservedSMEM_offset_0_alias
	.size		__nv_reservedSMEM_offset_0_alias, 0, 64
	.other		__nv_reservedSMEM_offset_0_alias,@"STO_CUDA_RESERVED_SHARED STV_DEFAULT"
__nv_reservedSMEM_offset_0_alias:
	.zero		0
	.zero		64


//--------------------- .nv.constant0._Z16histogram_kernelPKcPjjii --------------------------
	.section	.nv.constant0._Z16histogram_kernelPKcPjjii,"a",@progbits
	.sectionflags	@""
	.align	4
.nv.constant0._Z16histogram_kernelPKcPjjii:
	.zero		924


//--------------------- SYMBOLS --------------------------

	.type		.nv.reservedSmem.offset0,@object
	.size		.nv.reservedSmem.offset0,0x4
	.type		.nv.reservedSmem.cap,@object
	.size		.nv.reservedSmem.cap,0x4
